//
// Generated by NVIDIA NVVM Compiler
//
// Compiler Build ID: CL-36424714
// Cuda compilation tools, release 13.0, V13.0.88
// Based on NVVM 20.0.0
//

.version 9.0
.target sm_100
.address_size 64

	// .globl	_Z9hellomamav
.extern .func  (.param .b32 func_retval0) vprintf
(
	.param .b64 vprintf_param_0,
	.param .b64 vprintf_param_1
)
;
.global .align 1 .b8 $str[67] = {72, 101, 108, 108, 111, 44, 32, 77, 97, 109, 97, 44, 102, 105, 114, 115, 116, 32, 116, 105, 109, 101, 32, 116, 114, 121, 32, 107, 111, 114, 116, 101, 115, 105, 33, 10, 32, 98, 108, 111, 99, 107, 73, 100, 120, 46, 120, 61, 37, 100, 44, 116, 104, 114, 101, 97, 100, 73, 100, 120, 46, 120, 61, 37, 100, 10};

.visible .entry _Z9hellomamav()
{
	.local .align 8 .b8 	__local_depot0[8];
	.reg .b64 	%SP;
	.reg .b64 	%SPL;
	.reg .b32 	%r<5>;
	.reg .b64 	%rd<5>;

	mov.u64 	%SPL, __local_depot0;
	cvta.local.u64 	%SP, %SPL;
	add.u64 	%rd1, %SP, 0;
	add.u64 	%rd2, %SPL, 0;
	mov.u32 	%r1, %ctaid.x;
	mov.u32 	%r2, %tid.x;
	st.local.v2.u32 	[%rd2], {%r1, %r2};
	mov.u64 	%rd3, $str;
	cvta.global.u64 	%rd4, %rd3;
	{ // callseq 0, 0
	.param .b64 param0;
	st.param.b64 	[param0], %rd4;
	.param .b64 param1;
	st.param.b64 	[param1], %rd1;
	.param .b32 retval0;
	call.uni (retval0), 
	vprintf, 
	(
	param0, 
	param1
	);
	ld.param.b32 	%r3, [retval0];
	} // callseq 0
	ret;

}


// ===== COMPILED SASS (sm_100) =====

	.target	sm_100

	.elftype	@"ET_EXEC"


//--------------------- .note.nv.tkinfo           --------------------------
	.section	.note.nv.tkinfo,"",@"SHT_NOTE"
	.sectionflags	@"SHF_NOTE_NV_TKINFO"
	.tkinfo
        /*0018*/ 	.word	0x00000002
        /*0030*/ 	.string	""
        /*0030*/ 	.string	"ptxas"
        /*0030*/ 	.string	"Cuda compilation tools, release 13.0, V13.0.88"
        /*0030*/ 	.string	"Build cuda_13.0.r13.0/compiler.36424714_0"
        /*0030*/ 	.string	"-arch sm_100 -m 64 "



//--------------------- .note.nv.cuinfo           --------------------------
	.section	.note.nv.cuinfo,"",@"SHT_NOTE"
	.sectionflags	@"SHF_NOTE_NV_CUINFO"
        /*0018*/ 	.short	0x0002
        /*001a*/ 	.short	0x0064
        /*001c*/ 	.short	0x0082
	.zero		2


//--------------------- .nv.info                  --------------------------
	.section	.nv.info,"",@"SHT_CUDA_INFO"
	.align	4


	//----- nvinfo : EIATTR_REGCOUNT
	.align		4
        /*0000*/ 	.byte	0x04, 0x2f
        /*0002*/ 	.short	(.L_2 - .L_1)
	.align		4
.L_1:
        /*0004*/ 	.word	index@(_Z9hellomamav)
        /*0008*/ 	.word	0x00000018


	//----- nvinfo : EIATTR_FRAME_SIZE
	.align		4
.L_2:
        /*000c*/ 	.byte	0x04, 0x11
        /*000e*/ 	.short	(.L_4 - .L_3)
	.align		4
.L_3:
        /*0010*/ 	.word	index@(_Z9hellomamav)
        /*0014*/ 	.word	0x00000008


	//----- nvinfo : EIATTR_MIN_STACK_SIZE
	.align		4
.L_4:
        /*0018*/ 	.byte	0x04, 0x12
        /*001a*/ 	.short	(.L_6 - .L_5)
	.align		4
.L_5:
        /*001c*/ 	.word	index@(_Z9hellomamav)
        /*0020*/ 	.word	0x00000008
.L_6:


//--------------------- .nv.compat                --------------------------
	.section	.nv.compat,"",@"SHT_CUDA_COMPAT_INFO"
	.align	4
        /*0000*/ 	.byte	0x02, 0x09, 0x00, 0x00, 0x02, 0x02, 0x01, 0x00, 0x02, 0x05, 0x05, 0x00, 0x03, 0x07, 0x01, 0x01
        /*0010*/ 	.byte	0x02, 0x03, 0x00, 0x00, 0x02, 0x06, 0x01, 0x00, 0x04, 0x0b, 0x08, 0x00, 0x09, 0x00, 0x00, 0x00
        /*0020*/ 	.byte	0x00, 0x00, 0x00, 0x00


//--------------------- .nv.info._Z9hellomamav    --------------------------
	.section	.nv.info._Z9hellomamav,"",@"SHT_CUDA_INFO"
	.sectionflags	@""
	.align	4


	//----- nvinfo : EIATTR_CUDA_API_VERSION
	.align		4
        /*0000*/ 	.byte	0x04, 0x37
        /*0002*/ 	.short	(.L_8 - .L_7)
.L_7:
        /*0004*/ 	.word	0x00000082


	//----- nvinfo : EIATTR_SPARSE_MMA_MASK
	.align		4
.L_8:
        /*0008*/ 	.byte	0x03, 0x50
        /*000a*/ 	.short	0x0000


	//----- nvinfo : EIATTR_MAXREG_COUNT
	.align		4
        /*000c*/ 	.byte	0x03, 0x1b
        /*000e*/ 	.short	0x00ff


	//----- nvinfo : EIATTR_EXTERNS
	.align		4
        /*0010*/ 	.byte	0x04, 0x0f
        /*0012*/ 	.short	(.L_10 - .L_9)


	//   ....[0]....
	.align		4
.L_9:
        /*0014*/ 	.word	index@(vprintf)


	//----- nvinfo : EIATTR_MERCURY_ISA_VERSION
	.align		4
.L_10:
        /*0018*/ 	.byte	0x03, 0x5f
        /*001a*/ 	.short	0x0101


	//----- nvinfo : EIATTR_VRC_CTA_INIT_COUNT
	.align		4
        /*001c*/ 	.byte	0x02, 0x4a
	.zero		1
	.zero		1


	//----- nvinfo : EIATTR_SYSCALL_OFFSETS
	.align		4
        /*0020*/ 	.byte	0x04, 0x46
        /*0022*/ 	.short	(.L_12 - .L_11)


	//   ....[0]....
.L_11:
        /*0024*/ 	.word	0x000000f0


	//----- nvinfo : EIATTR_EXIT_INSTR_OFFSETS
	.align		4
.L_12:
        /*0028*/ 	.byte	0x04, 0x1c
        /*002a*/ 	.short	(.L_14 - .L_13)


	//   ....[0]....
.L_13:
        /*002c*/ 	.word	0x00000100


	//----- nvinfo : EIATTR_SW_WAR
	.align		4
.L_14:
        /*0030*/ 	.byte	0x04, 0x36
        /*0032*/ 	.short	(.L_16 - .L_15)
.L_15:
        /*0034*/ 	.word	0x00000008
.L_16:


//--------------------- .nv.callgraph             --------------------------
	.section	.nv.callgraph,"",@"SHT_CUDA_CALLGRAPH"
	.align	4
	.sectionentsize	8
	.align		4
        /*0000*/ 	.word	0x00000000
	.align		4
        /*0004*/ 	.word	0xffffffff
	.align		4
        /*0008*/ 	.word	index@(_Z9hellomamav)
	.align		4
        /*000c*/ 	.word	index@(vprintf)
	.align		4
        /*0010*/ 	.word	0x00000000
	.align		4
        /*0014*/ 	.word	0xfffffffe
	.align		4
        /*0018*/ 	.word	0x00000000
	.align		4
        /*001c*/ 	.word	0xfffffffd
	.align		4
        /*0020*/ 	.word	0x00000000
	.align		4
        /*0024*/ 	.word	0xfffffffc


//--------------------- .nv.constant4             --------------------------
	.section	.nv.constant4,"a",@progbits
	.align	8
	.align		8
.nv.constant4:
        /*0000*/ 	.dword	vprintf
	.align		8
        /*0008*/ 	.dword	$str


//--------------------- .text._Z9hellomamav       --------------------------
	.section	.text._Z9hellomamav,"ax",@progbits
	.align	128
        .global         _Z9hellomamav
        .type           _Z9hellomamav,@function
        .size           _Z9hellomamav,(.L_x_2 - _Z9hellomamav)
        .other          _Z9hellomamav,@"STO_CUDA_ENTRY STV_DEFAULT"
_Z9hellomamav:
.text._Z9hellomamav:
[----:B------:R-:W0:Y:S01]  /*0000*/  LDC R1, c[0x0][0x37c] ;  /* 0x0000df00ff017b82 */ /* 0x000e220000000800 */
[----:B------:R-:W1:Y:S01]  /*0010*/  S2R R8, SR_CTAID.X ;  /* 0x0000000000087919 */ /* 0x000e620000002500 */
[----:B0-----:R-:W-:Y:S01]  /*0020*/  VIADD R1, R1, 0xfffffff8 ;  /* 0xfffffff801017836 */ /* 0x001fe20000000000 */
[----:B------:R-:W-:Y:S01]  /*0030*/  MOV R0, 0x0 ;  /* 0x0000000000007802 */ /* 0x000fe20000000f00 */
[----:B------:R-:W0:Y:S01]  /*0040*/  LDCU UR4, c[0x0][0x2f8] ;  /* 0x00005f00ff0477ac */ /* 0x000e220008000800 */
[----:B------:R-:W1:Y:S03]  /*0050*/  S2R R9, SR_TID.X ;  /* 0x0000000000097919 */ /* 0x000e660000002100 */
[----:B------:R2:W3:Y:S01]  /*0060*/  LDC.64 R2, c[0x4][R0] ;  /* 0x0100000000027b82 */ /* 0x0004e20000000a00 */
[----:B------:R-:W4:Y:S01]  /*0070*/  LDCU.64 UR6, c[0x4][0x8] ;  /* 0x01000100ff0677ac */ /* 0x000f220008000a00 */
[----:B------:R-:W5:Y:S01]  /*0080*/  LDCU UR5, c[0x0][0x2fc] ;  /* 0x00005f80ff0577ac */ /* 0x000f620008000800 */
[----:B0-----:R-:W-:Y:S01]  /*0090*/  IADD3 R6, P0, PT, R1, UR4, RZ ;  /* 0x0000000401067c10 */ /* 0x001fe2000ff1e0ff */
[----:B----4-:R-:W-:Y:S01]  /*00a0*/  IMAD.U32 R4, RZ, RZ, UR6 ;  /* 0x00000006ff047e24 */ /* 0x010fe2000f8e00ff */
[----:B------:R-:W-:-:S03]  /*00b0*/  MOV R5, UR7 ;  /* 0x0000000700057c02 */ /* 0x000fc60008000f00 */
[----:B-----5:R-:W-:Y:S01]  /*00c0*/  IMAD.X R7, RZ, RZ, UR5, P0 ;  /* 0x00000005ff077e24 */ /* 0x020fe200080e06ff */
[----:B-1----:R2:W-:Y:S07]  /*00d0*/  STL.64 [R1], R8 ;  /* 0x0000000801007387 */ /* 0x0025ee0000100a00 */
[----:B------:R-:W-:-:S07]  /*00e0*/  LEPC R20, `(.L_x_0) ;  /* 0x000000001014794e */ /* 0x000fce0000000000 */
[----:B--23--:R-:W-:Y:S05]  /*00f0*/  CALL.ABS.NOINC R2 ;  /* 0x0000000002007343 */ /* 0x00cfea0003c00000 */
.L_x_0:
[----:B------:R-:W-:Y:S05]  /*0100*/  EXIT ;  /* 0x000000000000794d */ /* 0x000fea0003800000 */
.L_x_1:
[----:B------:R-:W-:-:S00]  /*0110*/  BRA `(.L_x_1) ;  /* 0xfffffffc00fc7947 */ /* 0x000fc0000383ffff */
[----:B------:R-:W-:-:S00]  /*0120*/  NOP ;  /* 0x0000000000007918 */ /* 0x000fc00000000000 */
        /* <DEDUP_REMOVED lines=13> */
.L_x_2:


//--------------------- .nv.global.init           --------------------------
	.section	.nv.global.init,"aw",@progbits
.nv.global.init:
	.type		$str,@object
	.size		$str,(.L_0 - $str)
$str:
        /*0000*/ 	.byte	0x48, 0x65, 0x6c, 0x6c, 0x6f, 0x2c, 0x20, 0x4d, 0x61, 0x6d, 0x61, 0x2c, 0x66, 0x69, 0x72, 0x73
        /*0010*/ 	.byte	0x74, 0x20, 0x74, 0x69, 0x6d, 0x65, 0x20, 0x74, 0x72, 0x79, 0x20, 0x6b, 0x6f, 0x72, 0x74, 0x65
        /*0020*/ 	.byte	0x73, 0x69, 0x21, 0x0a, 0x20, 0x62, 0x6c, 0x6f, 0x63, 0x6b, 0x49, 0x64, 0x78, 0x2e, 0x78, 0x3d
        /*0030*/ 	.byte	0x25, 0x64, 0x2c, 0x74, 0x68, 0x72, 0x65, 0x61, 0x64, 0x49, 0x64, 0x78, 0x2e, 0x78, 0x3d, 0x25
        /*0040*/ 	.byte	0x64, 0x0a, 0x00
.L_0:


//--------------------- .nv.shared.reserved.0     --------------------------
	.section	.nv.shared.reserved.0,"aw",@nobits
	.weak		__nv_reservedSMEM_offset_0_alias
	.size		__nv_reservedSMEM_offset_0_alias, 0, 64
	.other		__nv_reservedSMEM_offset_0_alias,@"STO_CUDA_RESERVED_SHARED STV_DEFAULT"
__nv_reservedSMEM_offset_0_alias:
	.zero		0
	.zero		64


//--------------------- .nv.constant0._Z9hellomamav --------------------------
	.section	.nv.constant0._Z9hellomamav,"a",@progbits
	.sectionflags	@""
	.align	4
.nv.constant0._Z9hellomamav:
	.zero		896


//--------------------- SYMBOLS --------------------------

	.type		.nv.reservedSmem.offset0,@object
	.size		.nv.reservedSmem.offset0,0x4
	.type		vprintf,@function
